	.headerflags	@"EF_CUDA_TEXMODE_UNIFIED EF_CUDA_64BIT_ADDRESS EF_CUDA_ACCELERATORS EF_CUDA_SM90 EF_CUDA_VIRTUAL_SM(EF_CUDA_SM90)"
	.elftype	@"ET_EXEC"


//--------------------- .nv.info                  --------------------------
	.section	.nv.info,"",@"SHT_CUDA_INFO"
	.align	4


	//----- nvinfo : EIATTR_REGCOUNT
	.align		4
        /*0000*/ 	.byte	0x04, 0x2f
        /*0002*/ 	.short	(.L_1 - .L_0)
	.align		4
.L_0:
        /*0004*/ 	.word	index@(triton_poi_fused_clone_4)
        /*0008*/ 	.word	0x0000000e


	//----- nvinfo : EIATTR_MIN_STACK_SIZE
	.align		4
.L_1:
        /*000c*/ 	.byte	0x04, 0x12
        /*000e*/ 	.short	(.L_3 - .L_2)
	.align		4
.L_2:
        /*0010*/ 	.word	index@(triton_poi_fused_clone_4)
        /*0014*/ 	.word	0x00000000


	//----- nvinfo : EIATTR_FRAME_SIZE
	.align		4
.L_3:
        /*0018*/ 	.byte	0x04, 0x11
        /*001a*/ 	.short	(.L_5 - .L_4)
	.align		4
.L_4:
        /*001c*/ 	.word	index@(triton_poi_fused_clone_4)
        /*0020*/ 	.word	0x00000000


	//----- nvinfo : EIATTR_MIN_STACK_SIZE
	.align		4
.L_5:
        /*0024*/ 	.byte	0x04, 0x12
        /*0026*/ 	.short	(.L_7 - .L_6)
	.align		4
.L_6:
        /*0028*/ 	.word	index@(triton_poi_fused_clone_4)
        /*002c*/ 	.word	0x00000000
.L_7:


//--------------------- .nv.info.triton_poi_fused_clone_4 --------------------------
	.section	.nv.info.triton_poi_fused_clone_4,"",@"SHT_CUDA_INFO"
	.sectionflags	@""
	.align	4


	//----- nvinfo : EIATTR_CUDA_API_VERSION
	.align		4
        /*0000*/ 	.byte	0x04, 0x37
        /*0002*/ 	.short	(.L_9 - .L_8)
.L_8:
        /*0004*/ 	.word	0x0000007c


	//----- nvinfo : EIATTR_KPARAM_INFO
	.align		4
.L_9:
        /*0008*/ 	.byte	0x04, 0x17
        /*000a*/ 	.short	(.L_11 - .L_10)
.L_10:
        /*000c*/ 	.word	0x00000000
        /*0010*/ 	.short	0x0002
        /*0012*/ 	.short	0x0010
        /*0014*/ 	.byte	0x00, 0xf0, 0x11, 0x00


	//----- nvinfo : EIATTR_KPARAM_INFO
	.align		4
.L_11:
        /*0018*/ 	.byte	0x04, 0x17
        /*001a*/ 	.short	(.L_13 - .L_12)
.L_12:
        /*001c*/ 	.word	0x00000000
        /*0020*/ 	.short	0x0001
        /*0022*/ 	.short	0x0008
        /*0024*/ 	.byte	0x00, 0xf4, 0x21, 0x00


	//----- nvinfo : EIATTR_KPARAM_INFO
	.align		4
.L_13:
        /*0028*/ 	.byte	0x04, 0x17
        /*002a*/ 	.short	(.L_15 - .L_14)
.L_14:
        /*002c*/ 	.word	0x00000000
        /*0030*/ 	.short	0x0000
        /*0032*/ 	.short	0x0000
        /*0034*/ 	.byte	0x00, 0xf4, 0x21, 0x00


	//----- nvinfo : EIATTR_SPARSE_MMA_MASK
	.align		4
.L_15:
        /*0038*/ 	.byte	0x03, 0x50
        /*003a*/ 	.short	0x0000


	//----- nvinfo : EIATTR_MAXREG_COUNT
	.align		4
        /*003c*/ 	.byte	0x03, 0x1b
        /*003e*/ 	.short	0x00ff


	//----- nvinfo : EIATTR_EXIT_INSTR_OFFSETS
	.align		4
        /*0040*/ 	.byte	0x04, 0x1c
        /*0042*/ 	.short	(.L_17 - .L_16)


	//   ....[0]....
.L_16:
        /*0044*/ 	.word	0x000001f0


	//   ....[1]....
        /*0048*/ 	.word	0x00000210


	//----- nvinfo : EIATTR_REQNTID
	.align		4
.L_17:
        /*004c*/ 	.byte	0x04, 0x10
        /*004e*/ 	.short	(.L_19 - .L_18)
.L_18:
        /*0050*/ 	.word	0x00000020
        /*0054*/ 	.word	0x00000001
        /*0058*/ 	.word	0x00000001


	//----- nvinfo : EIATTR_CRS_STACK_SIZE
	.align		4
.L_19:
        /*005c*/ 	.byte	0x04, 0x1e
        /*005e*/ 	.short	(.L_21 - .L_20)
.L_20:
        /*0060*/ 	.word	0x00000000


	//----- nvinfo : EIATTR_CBANK_PARAM_SIZE
	.align		4
.L_21:
        /*0064*/ 	.byte	0x03, 0x19
        /*0066*/ 	.short	0x0014


	//----- nvinfo : EIATTR_PARAM_CBANK
	.align		4
        /*0068*/ 	.byte	0x04, 0x0a
        /*006a*/ 	.short	(.L_23 - .L_22)
	.align		4
.L_22:
        /*006c*/ 	.word	index@(.nv.constant0.triton_poi_fused_clone_4)
        /*0070*/ 	.short	0x0210
        /*0072*/ 	.short	0x0014


	//----- nvinfo : EIATTR_SW_WAR
	.align		4
.L_23:
        /*0074*/ 	.byte	0x04, 0x36
        /*0076*/ 	.short	(.L_25 - .L_24)
.L_24:
        /*0078*/ 	.word	0x00000008
.L_25:


//--------------------- .nv.callgraph             --------------------------
	.section	.nv.callgraph,"",@"SHT_CUDA_CALLGRAPH"
	.align	4
	.sectionentsize	8
	.align		4
        /*0000*/ 	.word	0x00000000
	.align		4
        /*0004*/ 	.word	0xffffffff
	.align		4
        /*0008*/ 	.word	0x00000000
	.align		4
        /*000c*/ 	.word	0xfffffffe
	.align		4
        /*0010*/ 	.word	0x00000000
	.align		4
        /*0014*/ 	.word	0xfffffffd
	.align		4
        /*0018*/ 	.word	0x00000000
	.align		4
        /*001c*/ 	.word	0xfffffffc


//--------------------- .text.triton_poi_fused_clone_4 --------------------------
	.section	.text.triton_poi_fused_clone_4,"ax",@progbits
	.align	128
        .global         triton_poi_fused_clone_4
        .type           triton_poi_fused_clone_4,@function
        .size           triton_poi_fused_clone_4,(.L_x_3 - triton_poi_fused_clone_4)
        .other          triton_poi_fused_clone_4,@"STO_CUDA_ENTRY STV_DEFAULT"
triton_poi_fused_clone_4:
.text.triton_poi_fused_clone_4:
[----:B------:R-:W0:Y:S02]  /*0000*/  LDC R1, c[0x0][0x28] ;  /* 0x00000a00ff017b82 */ /* 0x000e240000000800 */
[----:B------:R-:W1:Y:S01]  /*0010*/  S2R R0, SR_TID.X ;  /* 0x0000000000007919 */ /* 0x000e620000002100 */
[----:B------:R-:W2:Y:S01]  /*0020*/  LDC.64 R4, c[0x0][0x218] ;  /* 0x00008600ff047b82 */ /* 0x000ea20000000a00 */
[----:B------:R-:W-:Y:S01]  /*0030*/  ULDC.64 UR4, c[0x0][0x208] ;  /* 0x0000820000047ab9 */ /* 0x000fe20000000a00 */
[----:B------:R-:W-:Y:S01]  /*0040*/  BSSY B0, `(.L_x_0) ;  /* 0x000001a000007945 */ /* 0x000fe20003800000 */
[----:B------:R-:W3:Y:S01]  /*0050*/  S2R R3, SR_CTAID.X ;  /* 0x0000000000037919 */ /* 0x000ee20000002500 */
[----:B-1----:R-:W-:Y:S01]  /*0060*/  IMAD.SHL.U32 R0, R0, 0x2, RZ ;  /* 0x0000000200007824 */ /* 0x002fe200078e00ff */
[----:B---3--:R-:W-:-:S04]  /*0070*/  SHF.R.S32.HI R8, RZ, 0x19, R3 ;  /* 0x00000019ff087819 */ /* 0x008fc80000011403 */
[----:B------:R-:W-:Y:S02]  /*0080*/  LOP3.LUT R0, R0, 0x3e, RZ, 0xc0, !PT ;  /* 0x0000003e00007812 */ /* 0x000fe400078ec0ff */
[----:B------:R-:W-:-:S03]  /*0090*/  SGXT R8, R8, 0x1 ;  /* 0x000000010808781a */ /* 0x000fc60000000200 */
[----:B------:R-:W-:Y:S02]  /*00a0*/  IMAD R7, R3, 0x40, R0 ;  /* 0x0000004003077824 */ /* 0x000fe400078e0200 */
[----:B------:R-:W1:Y:S02]  /*00b0*/  LDC.64 R2, c[0x0][0x210] ;  /* 0x00008400ff027b82 */ /* 0x000e640000000a00 */
[C---:B--2---:R-:W-:Y:S01]  /*00c0*/  IMAD.WIDE R4, R7.reuse, 0x4, R4 ;  /* 0x0000000407047825 */ /* 0x044fe200078e0204 */
[----:B------:R-:W-:Y:S02]  /*00d0*/  SHF.R.S32.HI R0, RZ, 0x1f, R7 ;  /* 0x0000001fff007819 */ /* 0x000fe40000011407 */
[-C--:B------:R-:W-:Y:S02]  /*00e0*/  LEA.HI R9, R8, R7.reuse, RZ, 0x4 ;  /* 0x0000000708097211 */ /* 0x080fe400078f20ff */
[----:B------:R-:W-:Y:S02]  /*00f0*/  LEA.HI R0, R0, R7, RZ, 0x2 ;  /* 0x0000000700007211 */ /* 0x000fe400078f10ff */
[----:B------:R-:W-:-:S02]  /*0100*/  ISETP.GE.AND P0, PT, R7, 0x40, PT ;  /* 0x000000400700780c */ /* 0x000fc40003f06270 */
[----:B------:R-:W-:Y:S02]  /*0110*/  SHF.R.S32.HI R6, RZ, 0x2, R0 ;  /* 0x00000002ff067819 */ /* 0x000fe40000011400 */
[----:B------:R-:W-:Y:S02]  /*0120*/  LOP3.LUT R0, R0, 0xfffffffc, RZ, 0xc0, !PT ;  /* 0xfffffffc00007812 */ /* 0x000fe400078ec0ff */
[----:B------:R-:W-:Y:S02]  /*0130*/  LEA.HI R8, R6, R6, RZ, 0x2 ;  /* 0x0000000606087211 */ /* 0x000fe400078f10ff */
[----:B------:R-:W-:Y:S01]  /*0140*/  SHF.R.S32.HI R11, RZ, 0x4, R9 ;  /* 0x00000004ff0b7819 */ /* 0x000fe20000011409 */
[----:B------:R-:W-:Y:S01]  /*0150*/  IMAD.IADD R0, R7, 0x1, -R0 ;  /* 0x0000000107007824 */ /* 0x000fe200078e0a00 */
[----:B------:R-:W-:-:S03]  /*0160*/  LOP3.LUT R9, R8, 0xffffffc, RZ, 0xc0, !PT ;  /* 0x0ffffffc08097812 */ /* 0x000fc600078ec0ff */
[----:B------:R-:W-:Y:S02]  /*0170*/  IMAD R0, R11, 0x4, R0 ;  /* 0x000000040b007824 */ /* 0x000fe400078e0200 */
[----:B------:R-:W-:Y:S01]  /*0180*/  IMAD.IADD R9, R6, 0x1, -R9 ;  /* 0x0000000106097824 */ /* 0x000fe200078e0a09 */
[----:B------:R-:W-:-:S03]  /*0190*/  CS2R R6, SRZ ;  /* 0x0000000000067805 */ /* 0x000fc6000001ff00 */
[----:B------:R-:W-:-:S04]  /*01a0*/  IMAD R9, R9, 0x10, R0 ;  /* 0x0000001009097824 */ /* 0x000fc800078e0200 */
[----:B-1----:R-:W-:Y:S01]  /*01b0*/  IMAD.WIDE R2, R9, 0x4, R2 ;  /* 0x0000000409027825 */ /* 0x002fe200078e0202 */
[----:B------:R-:W-:Y:S06]  /*01c0*/  @P0 BRA `(.L_x_1) ;  /* 0x0000000000040947 */ /* 0x000fec0003800000 */
[----:B------:R1:W5:Y:S02]  /*01d0*/  LDG.E.64 R6, desc[UR4][R2.64] ;  /* 0x0000000402067981 */ /* 0x000364000c1e1b00 */
.L_x_1:
[----:B------:R-:W-:Y:S05]  /*01e0*/  BSYNC B0 ;  /* 0x0000000000007941 */ /* 0x000fea0003800000 */
.L_x_0:
[----:B------:R-:W-:Y:S05]  /*01f0*/  @P0 EXIT ;  /* 0x000000000000094d */ /* 0x000fea0003800000 */
[----:B-----5:R-:W-:Y:S01]  /*0200*/  STG.E.64 desc[UR4][R4.64], R6 ;  /* 0x0000000604007986 */ /* 0x020fe2000c101b04 */
[----:B------:R-:W-:Y:S05]  /*0210*/  EXIT ;  /* 0x000000000000794d */ /* 0x000fea0003800000 */
.L_x_2:
[----:B------:R-:W-:-:S00]  /*0220*/  BRA `(.L_x_2) ;  /* 0xfffffffc00fc7947 */ /* 0x000fc0000383ffff */
[----:B------:R-:W-:-:S00]  /*0230*/  NOP ;  /* 0x0000000000007918 */ /* 0x000fc00000000000 */
        /* <DEDUP_REMOVED lines=12> */
.L_x_3:


//--------------------- .nv.constant0.triton_poi_fused_clone_4 --------------------------
	.section	.nv.constant0.triton_poi_fused_clone_4,"a",@progbits
	.sectionflags	@""
	.align	4
.nv.constant0.triton_poi_fused_clone_4:
	.zero		548
